	.headerflags	@"EF_CUDA_TEXMODE_UNIFIED EF_CUDA_64BIT_ADDRESS EF_CUDA_ACCELERATORS EF_CUDA_SM90 EF_CUDA_VIRTUAL_SM(EF_CUDA_SM90)"
	.elftype	@"ET_EXEC"


//--------------------- .nv.info                  --------------------------
	.section	.nv.info,"",@"SHT_CUDA_INFO"
	.align	4


	//----- nvinfo : EIATTR_REGCOUNT
	.align		4
        /*0000*/ 	.byte	0x04, 0x2f
        /*0002*/ 	.short	(.L_1 - .L_0)
	.align		4
.L_0:
        /*0004*/ 	.word	index@(triton_poi_fused_clone_1)
        /*0008*/ 	.word	0x00000012


	//----- nvinfo : EIATTR_MIN_STACK_SIZE
	.align		4
.L_1:
        /*000c*/ 	.byte	0x04, 0x12
        /*000e*/ 	.short	(.L_3 - .L_2)
	.align		4
.L_2:
        /*0010*/ 	.word	index@(triton_poi_fused_clone_1)
        /*0014*/ 	.word	0x00000000


	//----- nvinfo : EIATTR_FRAME_SIZE
	.align		4
.L_3:
        /*0018*/ 	.byte	0x04, 0x11
        /*001a*/ 	.short	(.L_5 - .L_4)
	.align		4
.L_4:
        /*001c*/ 	.word	index@(triton_poi_fused_clone_1)
        /*0020*/ 	.word	0x00000000


	//----- nvinfo : EIATTR_MIN_STACK_SIZE
	.align		4
.L_5:
        /*0024*/ 	.byte	0x04, 0x12
        /*0026*/ 	.short	(.L_7 - .L_6)
	.align		4
.L_6:
        /*0028*/ 	.word	index@(triton_poi_fused_clone_1)
        /*002c*/ 	.word	0x00000000
.L_7:


//--------------------- .nv.info.triton_poi_fused_clone_1 --------------------------
	.section	.nv.info.triton_poi_fused_clone_1,"",@"SHT_CUDA_INFO"
	.sectionflags	@""
	.align	4


	//----- nvinfo : EIATTR_CUDA_API_VERSION
	.align		4
        /*0000*/ 	.byte	0x04, 0x37
        /*0002*/ 	.short	(.L_9 - .L_8)
.L_8:
        /*0004*/ 	.word	0x0000007c


	//----- nvinfo : EIATTR_KPARAM_INFO
	.align		4
.L_9:
        /*0008*/ 	.byte	0x04, 0x17
        /*000a*/ 	.short	(.L_11 - .L_10)
.L_10:
        /*000c*/ 	.word	0x00000000
        /*0010*/ 	.short	0x0002
        /*0012*/ 	.short	0x0010
        /*0014*/ 	.byte	0x00, 0xf0, 0x11, 0x00


	//----- nvinfo : EIATTR_KPARAM_INFO
	.align		4
.L_11:
        /*0018*/ 	.byte	0x04, 0x17
        /*001a*/ 	.short	(.L_13 - .L_12)
.L_12:
        /*001c*/ 	.word	0x00000000
        /*0020*/ 	.short	0x0001
        /*0022*/ 	.short	0x0008
        /*0024*/ 	.byte	0x00, 0xf4, 0x21, 0x00


	//----- nvinfo : EIATTR_KPARAM_INFO
	.align		4
.L_13:
        /*0028*/ 	.byte	0x04, 0x17
        /*002a*/ 	.short	(.L_15 - .L_14)
.L_14:
        /*002c*/ 	.word	0x00000000
        /*0030*/ 	.short	0x0000
        /*0032*/ 	.short	0x0000
        /*0034*/ 	.byte	0x00, 0xf4, 0x21, 0x00


	//----- nvinfo : EIATTR_SPARSE_MMA_MASK
	.align		4
.L_15:
        /*0038*/ 	.byte	0x03, 0x50
        /*003a*/ 	.short	0x0000


	//----- nvinfo : EIATTR_MAXREG_COUNT
	.align		4
        /*003c*/ 	.byte	0x03, 0x1b
        /*003e*/ 	.short	0x00ff


	//----- nvinfo : EIATTR_EXIT_INSTR_OFFSETS
	.align		4
        /*0040*/ 	.byte	0x04, 0x1c
        /*0042*/ 	.short	(.L_17 - .L_16)


	//   ....[0]....
.L_16:
        /*0044*/ 	.word	0x000000f0


	//----- nvinfo : EIATTR_REQNTID
	.align		4
.L_17:
        /*0048*/ 	.byte	0x04, 0x10
        /*004a*/ 	.short	(.L_19 - .L_18)
.L_18:
        /*004c*/ 	.word	0x00000080
        /*0050*/ 	.word	0x00000001
        /*0054*/ 	.word	0x00000001


	//----- nvinfo : EIATTR_CBANK_PARAM_SIZE
	.align		4
.L_19:
        /*0058*/ 	.byte	0x03, 0x19
        /*005a*/ 	.short	0x0014


	//----- nvinfo : EIATTR_PARAM_CBANK
	.align		4
        /*005c*/ 	.byte	0x04, 0x0a
        /*005e*/ 	.short	(.L_21 - .L_20)
	.align		4
.L_20:
        /*0060*/ 	.word	index@(.nv.constant0.triton_poi_fused_clone_1)
        /*0064*/ 	.short	0x0210
        /*0066*/ 	.short	0x0014


	//----- nvinfo : EIATTR_SW_WAR
	.align		4
.L_21:
        /*0068*/ 	.byte	0x04, 0x36
        /*006a*/ 	.short	(.L_23 - .L_22)
.L_22:
        /*006c*/ 	.word	0x00000008
.L_23:


//--------------------- .nv.callgraph             --------------------------
	.section	.nv.callgraph,"",@"SHT_CUDA_CALLGRAPH"
	.align	4
	.sectionentsize	8
	.align		4
        /*0000*/ 	.word	0x00000000
	.align		4
        /*0004*/ 	.word	0xffffffff
	.align		4
        /*0008*/ 	.word	0x00000000
	.align		4
        /*000c*/ 	.word	0xfffffffe
	.align		4
        /*0010*/ 	.word	0x00000000
	.align		4
        /*0014*/ 	.word	0xfffffffd
	.align		4
        /*0018*/ 	.word	0x00000000
	.align		4
        /*001c*/ 	.word	0xfffffffc


//--------------------- .text.triton_poi_fused_clone_1 --------------------------
	.section	.text.triton_poi_fused_clone_1,"ax",@progbits
	.align	128
        .global         triton_poi_fused_clone_1
        .type           triton_poi_fused_clone_1,@function
        .size           triton_poi_fused_clone_1,(.L_x_1 - triton_poi_fused_clone_1)
        .other          triton_poi_fused_clone_1,@"STO_CUDA_ENTRY STV_DEFAULT"
triton_poi_fused_clone_1:
.text.triton_poi_fused_clone_1:
[----:B------:R-:W-:Y:S01]  /*0000*/  LDC R1, c[0x0][0x28] ;  /* 0x00000a00ff017b82 */ /* 0x000fe20000000800 */
[----:B------:R-:W1:Y:S07]  /*0010*/  S2R R0, SR_TID.X ;  /* 0x0000000000007919 */ /* 0x000e6e0000002100 */
[----:B------:R-:W2:Y:S01]  /*0020*/  LDC.64 R2, c[0x0][0x210] ;  /* 0x00008400ff027b82 */ /* 0x000ea20000000a00 */
[----:B------:R-:W-:Y:S01]  /*0030*/  ULDC.64 UR4, c[0x0][0x208] ;  /* 0x0000820000047ab9 */ /* 0x000fe20000000a00 */
[----:B------:R-:W3:Y:S06]  /*0040*/  S2R R7, SR_CTAID.X ;  /* 0x0000000000077919 */ /* 0x000eec0000002500 */
[----:B------:R-:W4:Y:S01]  /*0050*/  LDC.64 R4, c[0x0][0x218] ;  /* 0x00008600ff047b82 */ /* 0x000f220000000a00 */
[----:B-1----:R-:W-:-:S04]  /*0060*/  SHF.L.U32 R0, R0, 0x2, RZ ;  /* 0x0000000200007819 */ /* 0x002fc800000006ff */
[----:B------:R-:W-:-:S04]  /*0070*/  LOP3.LUT R0, R0, 0x1fc, RZ, 0xc0, !PT ;  /* 0x000001fc00007812 */ /* 0x000fc800078ec0ff */
[----:B---3--:R-:W-:-:S05]  /*0080*/  LEA R7, R7, R0, 0xa ;  /* 0x0000000007077211 */ /* 0x008fca00078e50ff */
[----:B--2---:R-:W-:-:S05]  /*0090*/  IMAD.WIDE R2, R7, 0x4, R2 ;  /* 0x0000000407027825 */ /* 0x004fca00078e0202 */
[----:B------:R-:W2:Y:S04]  /*00a0*/  LDG.E.128 R8, desc[UR4][R2.64] ;  /* 0x0000000402087981 */ /* 0x000ea8000c1e1d00 */
[----:B------:R-:W3:Y:S01]  /*00b0*/  LDG.E.128 R12, desc[UR4][R2.64+0x800] ;  /* 0x00080004020c7981 */ /* 0x000ee2000c1e1d00 */
[----:B----4-:R-:W-:-:S05]  /*00c0*/  IMAD.WIDE R4, R7, 0x4, R4 ;  /* 0x0000000407047825 */ /* 0x010fca00078e0204 */
[----:B--2---:R-:W-:Y:S04]  /*00d0*/  STG.E.128 desc[UR4][R4.64], R8 ;  /* 0x0000000804007986 */ /* 0x004fe8000c101d04 */
[----:B---3--:R-:W-:Y:S01]  /*00e0*/  STG.E.128 desc[UR4][R4.64+0x800], R12 ;  /* 0x0008000c04007986 */ /* 0x008fe2000c101d04 */
[----:B------:R-:W-:Y:S05]  /*00f0*/  EXIT ;  /* 0x000000000000794d */ /* 0x000fea0003800000 */
.L_x_0:
[----:B------:R-:W-:-:S00]  /*0100*/  BRA `(.L_x_0) ;  /* 0xfffffffc00fc7947 */ /* 0x000fc0000383ffff */
[----:B------:R-:W-:-:S00]  /*0110*/  NOP ;  /* 0x0000000000007918 */ /* 0x000fc00000000000 */
        /* <DEDUP_REMOVED lines=14> */
.L_x_1:


//--------------------- .nv.constant0.triton_poi_fused_clone_1 --------------------------
	.section	.nv.constant0.triton_poi_fused_clone_1,"a",@progbits
	.sectionflags	@""
	.align	4
.nv.constant0.triton_poi_fused_clone_1:
	.zero		548
